//
// Generated by NVIDIA NVVM Compiler
//
// Compiler Build ID: CL-36424714
// Cuda compilation tools, release 13.0, V13.0.88
// Based on NVVM 20.0.0
//

.version 9.0
.target sm_100
.address_size 64

	// .globl	_Z15kernel_neagtivoPhS_ii

.visible .entry _Z15kernel_neagtivoPhS_ii(
	.param .u64 .ptr .align 1 _Z15kernel_neagtivoPhS_ii_param_0,
	.param .u64 .ptr .align 1 _Z15kernel_neagtivoPhS_ii_param_1,
	.param .u32 _Z15kernel_neagtivoPhS_ii_param_2,
	.param .u32 _Z15kernel_neagtivoPhS_ii_param_3
)
{
	.reg .b16 	%rs<8>;
	.reg .b32 	%r<6>;
	.reg .b64 	%rd<8>;

	ld.param.u64 	%rd1, [_Z15kernel_neagtivoPhS_ii_param_0];
	ld.param.u64 	%rd2, [_Z15kernel_neagtivoPhS_ii_param_1];
	cvta.to.global.u64 	%rd3, %rd2;
	cvta.to.global.u64 	%rd4, %rd1;
	mov.u32 	%r1, %ntid.x;
	mov.u32 	%r2, %ctaid.x;
	mov.u32 	%r3, %tid.x;
	mad.lo.s32 	%r4, %r1, %r2, %r3;
	shl.b32 	%r5, %r4, 2;
	cvt.s64.s32 	%rd5, %r5;
	add.s64 	%rd6, %rd4, %rd5;
	ld.global.u8 	%rs1, [%rd6];
	not.b16 	%rs2, %rs1;
	add.s64 	%rd7, %rd3, %rd5;
	st.global.u8 	[%rd7], %rs2;
	ld.global.u8 	%rs3, [%rd6+1];
	not.b16 	%rs4, %rs3;
	st.global.u8 	[%rd7+1], %rs4;
	ld.global.u8 	%rs5, [%rd6+2];
	not.b16 	%rs6, %rs5;
	st.global.u8 	[%rd7+2], %rs6;
	mov.b16 	%rs7, 255;
	st.global.u8 	[%rd7+3], %rs7;
	ret;

}


// ===== COMPILED SASS (sm_100) =====

	.target	sm_100

	.elftype	@"ET_EXEC"


//--------------------- .note.nv.tkinfo           --------------------------
	.section	.note.nv.tkinfo,"",@"SHT_NOTE"
	.sectionflags	@"SHF_NOTE_NV_TKINFO"
	.tkinfo
        /*0018*/ 	.word	0x00000002
        /*0030*/ 	.string	""
        /*0030*/ 	.string	"ptxas"
        /*0030*/ 	.string	"Cuda compilation tools, release 13.0, V13.0.88"
        /*0030*/ 	.string	"Build cuda_13.0.r13.0/compiler.36424714_0"
        /*0030*/ 	.string	"-arch sm_100 -m 64 "



//--------------------- .note.nv.cuinfo           --------------------------
	.section	.note.nv.cuinfo,"",@"SHT_NOTE"
	.sectionflags	@"SHF_NOTE_NV_CUINFO"
        /*0018*/ 	.short	0x0002
        /*001a*/ 	.short	0x0064
        /*001c*/ 	.short	0x0082
	.zero		2


//--------------------- .nv.info                  --------------------------
	.section	.nv.info,"",@"SHT_CUDA_INFO"
	.align	4


	//----- nvinfo : EIATTR_REGCOUNT
	.align		4
        /*0000*/ 	.byte	0x04, 0x2f
        /*0002*/ 	.short	(.L_1 - .L_0)
	.align		4
.L_0:
        /*0004*/ 	.word	index@(_Z15kernel_neagtivoPhS_ii)
        /*0008*/ 	.word	0x0000000e


	//----- nvinfo : EIATTR_FRAME_SIZE
	.align		4
.L_1:
        /*000c*/ 	.byte	0x04, 0x11
        /*000e*/ 	.short	(.L_3 - .L_2)
	.align		4
.L_2:
        /*0010*/ 	.word	index@(_Z15kernel_neagtivoPhS_ii)
        /*0014*/ 	.word	0x00000000


	//----- nvinfo : EIATTR_MIN_STACK_SIZE
	.align		4
.L_3:
        /*0018*/ 	.byte	0x04, 0x12
        /*001a*/ 	.short	(.L_5 - .L_4)
	.align		4
.L_4:
        /*001c*/ 	.word	index@(_Z15kernel_neagtivoPhS_ii)
        /*0020*/ 	.word	0x00000000
.L_5:


//--------------------- .nv.compat                --------------------------
	.section	.nv.compat,"",@"SHT_CUDA_COMPAT_INFO"
	.align	4
        /*0000*/ 	.byte	0x02, 0x09, 0x00, 0x00, 0x02, 0x02, 0x01, 0x00, 0x02, 0x05, 0x05, 0x00, 0x03, 0x07, 0x01, 0x01
        /*0010*/ 	.byte	0x02, 0x03, 0x00, 0x00, 0x02, 0x06, 0x01, 0x00, 0x04, 0x0b, 0x08, 0x00, 0x09, 0x00, 0x00, 0x00
        /*0020*/ 	.byte	0x00, 0x00, 0x00, 0x00


//--------------------- .nv.info._Z15kernel_neagtivoPhS_ii --------------------------
	.section	.nv.info._Z15kernel_neagtivoPhS_ii,"",@"SHT_CUDA_INFO"
	.sectionflags	@""
	.align	4


	//----- nvinfo : EIATTR_CUDA_API_VERSION
	.align		4
        /*0000*/ 	.byte	0x04, 0x37
        /*0002*/ 	.short	(.L_7 - .L_6)
.L_6:
        /*0004*/ 	.word	0x00000082


	//----- nvinfo : EIATTR_KPARAM_INFO
	.align		4
.L_7:
        /*0008*/ 	.byte	0x04, 0x17
        /*000a*/ 	.short	(.L_9 - .L_8)
.L_8:
        /*000c*/ 	.word	0x00000000
        /*0010*/ 	.short	0x0003
        /*0012*/ 	.short	0x0014
        /*0014*/ 	.byte	0x00, 0xf0, 0x11, 0x00


	//----- nvinfo : EIATTR_KPARAM_INFO
	.align		4
.L_9:
        /*0018*/ 	.byte	0x04, 0x17
        /*001a*/ 	.short	(.L_11 - .L_10)
.L_10:
        /*001c*/ 	.word	0x00000000
        /*0020*/ 	.short	0x0002
        /*0022*/ 	.short	0x0010
        /*0024*/ 	.byte	0x00, 0xf0, 0x11, 0x00


	//----- nvinfo : EIATTR_KPARAM_INFO
	.align		4
.L_11:
        /*0028*/ 	.byte	0x04, 0x17
        /*002a*/ 	.short	(.L_13 - .L_12)
.L_12:
        /*002c*/ 	.word	0x00000000
        /*0030*/ 	.short	0x0001
        /*0032*/ 	.short	0x0008
        /*0034*/ 	.byte	0x00, 0xf5, 0x21, 0x00


	//----- nvinfo : EIATTR_KPARAM_INFO
	.align		4
.L_13:
        /*0038*/ 	.byte	0x04, 0x17
        /*003a*/ 	.short	(.L_15 - .L_14)
.L_14:
        /*003c*/ 	.word	0x00000000
        /*0040*/ 	.short	0x0000
        /*0042*/ 	.short	0x0000
        /*0044*/ 	.byte	0x00, 0xf5, 0x21, 0x00


	//----- nvinfo : EIATTR_SPARSE_MMA_MASK
	.align		4
.L_15:
        /*0048*/ 	.byte	0x03, 0x50
        /*004a*/ 	.short	0x0000


	//----- nvinfo : EIATTR_MAXREG_COUNT
	.align		4
        /*004c*/ 	.byte	0x03, 0x1b
        /*004e*/ 	.short	0x00ff


	//----- nvinfo : EIATTR_MERCURY_ISA_VERSION
	.align		4
        /*0050*/ 	.byte	0x03, 0x5f
        /*0052*/ 	.short	0x0101


	//----- nvinfo : EIATTR_VRC_CTA_INIT_COUNT
	.align		4
        /*0054*/ 	.byte	0x02, 0x4a
	.zero		1
	.zero		1


	//----- nvinfo : EIATTR_EXIT_INSTR_OFFSETS
	.align		4
        /*0058*/ 	.byte	0x04, 0x1c
        /*005a*/ 	.short	(.L_17 - .L_16)


	//   ....[0]....
.L_16:
        /*005c*/ 	.word	0x00000190


	//----- nvinfo : EIATTR_CBANK_PARAM_SIZE
	.align		4
.L_17:
        /*0060*/ 	.byte	0x03, 0x19
        /*0062*/ 	.short	0x0018


	//----- nvinfo : EIATTR_PARAM_CBANK
	.align		4
        /*0064*/ 	.byte	0x04, 0x0a
        /*0066*/ 	.short	(.L_19 - .L_18)
	.align		4
.L_18:
        /*0068*/ 	.word	index@(.nv.constant0._Z15kernel_neagtivoPhS_ii)
        /*006c*/ 	.short	0x0380
        /*006e*/ 	.short	0x0018


	//----- nvinfo : EIATTR_SW_WAR
	.align		4
.L_19:
        /*0070*/ 	.byte	0x04, 0x36
        /*0072*/ 	.short	(.L_21 - .L_20)
.L_20:
        /*0074*/ 	.word	0x00000008
.L_21:


//--------------------- .nv.callgraph             --------------------------
	.section	.nv.callgraph,"",@"SHT_CUDA_CALLGRAPH"
	.align	4
	.sectionentsize	8
	.align		4
        /*0000*/ 	.word	0x00000000
	.align		4
        /*0004*/ 	.word	0xffffffff
	.align		4
        /*0008*/ 	.word	0x00000000
	.align		4
        /*000c*/ 	.word	0xfffffffe
	.align		4
        /*0010*/ 	.word	0x00000000
	.align		4
        /*0014*/ 	.word	0xfffffffd
	.align		4
        /*0018*/ 	.word	0x00000000
	.align		4
        /*001c*/ 	.word	0xfffffffc


//--------------------- .text._Z15kernel_neagtivoPhS_ii --------------------------
	.section	.text._Z15kernel_neagtivoPhS_ii,"ax",@progbits
	.align	128
        .global         _Z15kernel_neagtivoPhS_ii
        .type           _Z15kernel_neagtivoPhS_ii,@function
        .size           _Z15kernel_neagtivoPhS_ii,(.L_x_1 - _Z15kernel_neagtivoPhS_ii)
        .other          _Z15kernel_neagtivoPhS_ii,@"STO_CUDA_ENTRY STV_DEFAULT"
_Z15kernel_neagtivoPhS_ii:
.text._Z15kernel_neagtivoPhS_ii:
[----:B------:R-:W-:Y:S01]  /*0000*/  LDC R1, c[0x0][0x37c] ;  /* 0x0000df00ff017b82 */ /* 0x000fe20000000800 */
[----:B------:R-:W0:Y:S01]  /*0010*/  S2R R0, SR_CTAID.X ;  /* 0x0000000000007919 */ /* 0x000e220000002500 */
[----:B------:R-:W0:Y:S01]  /*0020*/  LDCU UR4, c[0x0][0x360] ;  /* 0x00006c00ff0477ac */ /* 0x000e220008000800 */
[----:B------:R-:W0:Y:S01]  /*0030*/  S2R R3, SR_TID.X ;  /* 0x0000000000037919 */ /* 0x000e220000002100 */
[----:B------:R-:W1:Y:S01]  /*0040*/  LDCU.128 UR8, c[0x0][0x380] ;  /* 0x00007000ff0877ac */ /* 0x000e620008000c00 */
[----:B0-----:R-:W-:Y:S01]  /*0050*/  IMAD R0, R0, UR4, R3 ;  /* 0x0000000400007c24 */ /* 0x001fe2000f8e0203 */
[----:B------:R-:W0:Y:S03]  /*0060*/  LDCU.64 UR4, c[0x0][0x358] ;  /* 0x00006b00ff0477ac */ /* 0x000e260008000a00 */
[----:B------:R-:W-:-:S05]  /*0070*/  IMAD.SHL.U32 R0, R0, 0x4, RZ ;  /* 0x0000000400007824 */ /* 0x000fca00078e00ff */
[----:B-1----:R-:W-:Y:S02]  /*0080*/  IADD3 R2, P0, PT, R0, UR8, RZ ;  /* 0x0000000800027c10 */ /* 0x002fe4000ff1e0ff */
[----:B------:R-:W-:-:S04]  /*0090*/  SHF.R.S32.HI R5, RZ, 0x1f, R0 ;  /* 0x0000001fff057819 */ /* 0x000fc80000011400 */
[----:B------:R-:W-:-:S05]  /*00a0*/  IADD3.X R3, PT, PT, R5, UR9, RZ, P0, !PT ;  /* 0x0000000905037c10 */ /* 0x000fca00087fe4ff */
[----:B0-----:R-:W2:Y:S01]  /*00b0*/  LDG.E.U8 R6, desc[UR4][R2.64] ;  /* 0x0000000402067981 */ /* 0x001ea2000c1e1100 */
[----:B------:R-:W-:-:S04]  /*00c0*/  IADD3 R4, P0, PT, R0, UR10, RZ ;  /* 0x0000000a00047c10 */ /* 0x000fc8000ff1e0ff */
[----:B------:R-:W-:Y:S02]  /*00d0*/  IADD3.X R5, PT, PT, R5, UR11, RZ, P0, !PT ;  /* 0x0000000b05057c10 */ /* 0x000fe400087fe4ff */
[----:B--2---:R-:W-:-:S05]  /*00e0*/  LOP3.LUT R7, RZ, R6, RZ, 0x33, !PT ;  /* 0x00000006ff077212 */ /* 0x004fca00078e33ff */
[----:B------:R-:W-:Y:S04]  /*00f0*/  STG.E.U8 desc[UR4][R4.64], R7 ;  /* 0x0000000704007986 */ /* 0x000fe8000c101104 */
[----:B------:R-:W2:Y:S02]  /*0100*/  LDG.E.U8 R0, desc[UR4][R2.64+0x1] ;  /* 0x0000010402007981 */ /* 0x000ea4000c1e1100 */
[----:B--2---:R-:W-:-:S05]  /*0110*/  LOP3.LUT R9, RZ, R0, RZ, 0x33, !PT ;  /* 0x00000000ff097212 */ /* 0x004fca00078e33ff */
[----:B------:R-:W-:Y:S04]  /*0120*/  STG.E.U8 desc[UR4][R4.64+0x1], R9 ;  /* 0x0000010904007986 */ /* 0x000fe8000c101104 */
[----:B------:R0:W2:Y:S01]  /*0130*/  LDG.E.U8 R0, desc[UR4][R2.64+0x2] ;  /* 0x0000020402007981 */ /* 0x0000a2000c1e1100 */
[----:B------:R-:W-:-:S05]  /*0140*/  IMAD.MOV.U32 R6, RZ, RZ, 0xff ;  /* 0x000000ffff067424 */ /* 0x000fca00078e00ff */
[----:B0-----:R-:W-:-:S05]  /*0150*/  PRMT R3, R6, 0x7610, R3 ;  /* 0x0000761006037816 */ /* 0x001fca0000000003 */
[----:B------:R-:W-:Y:S01]  /*0160*/  STG.E.U8 desc[UR4][R4.64+0x3], R3 ;  /* 0x0000030304007986 */ /* 0x000fe2000c101104 */
[----:B--2---:R-:W-:-:S05]  /*0170*/  LOP3.LUT R11, RZ, R0, RZ, 0x33, !PT ;  /* 0x00000000ff0b7212 */ /* 0x004fca00078e33ff */
[----:B------:R-:W-:Y:S01]  /*0180*/  STG.E.U8 desc[UR4][R4.64+0x2], R11 ;  /* 0x0000020b04007986 */ /* 0x000fe2000c101104 */
[----:B------:R-:W-:Y:S05]  /*0190*/  EXIT ;  /* 0x000000000000794d */ /* 0x000fea0003800000 */
.L_x_0:
[----:B------:R-:W-:-:S00]  /*01a0*/  BRA `(.L_x_0) ;  /* 0xfffffffc00fc7947 */ /* 0x000fc0000383ffff */
[----:B------:R-:W-:-:S00]  /*01b0*/  NOP ;  /* 0x0000000000007918 */ /* 0x000fc00000000000 */
        /* <DEDUP_REMOVED lines=12> */
.L_x_1:


//--------------------- .nv.shared.reserved.0     --------------------------
	.section	.nv.shared.reserved.0,"aw",@nobits
	.weak		__nv_reservedSMEM_offset_0_alias
	.size		__nv_reservedSMEM_offset_0_alias, 0, 64
	.other		__nv_reservedSMEM_offset_0_alias,@"STO_CUDA_RESERVED_SHARED STV_DEFAULT"
__nv_reservedSMEM_offset_0_alias:
	.zero		0
	.zero		64


//--------------------- .nv.constant0._Z15kernel_neagtivoPhS_ii --------------------------
	.section	.nv.constant0._Z15kernel_neagtivoPhS_ii,"a",@progbits
	.sectionflags	@""
	.align	4
.nv.constant0._Z15kernel_neagtivoPhS_ii:
	.zero		920


//--------------------- SYMBOLS --------------------------

	.type		.nv.reservedSmem.offset0,@object
	.size		.nv.reservedSmem.offset0,0x4
